//
// Generated by NVIDIA NVVM Compiler
//
// Compiler Build ID: CL-36424714
// Cuda compilation tools, release 13.0, V13.0.88
// Based on NVVM 20.0.0
//

.version 9.0
.target sm_100
.address_size 64

	// .globl	_Z10histKernelPiS_i
// _ZZ10histKernelPiS_iE10sharedHist has been demoted

.visible .entry _Z10histKernelPiS_i(
	.param .u64 .ptr .align 1 _Z10histKernelPiS_i_param_0,
	.param .u64 .ptr .align 1 _Z10histKernelPiS_i_param_1,
	.param .u32 _Z10histKernelPiS_i_param_2
)
{
	.reg .pred 	%p<4>;
	.reg .b32 	%r<22>;
	.reg .b64 	%rd<9>;
	// demoted variable
	.shared .align 4 .b8 _ZZ10histKernelPiS_iE10sharedHist[128];
	ld.param.u64 	%rd1, [_Z10histKernelPiS_i_param_0];
	ld.param.u64 	%rd2, [_Z10histKernelPiS_i_param_1];
	ld.param.u32 	%r4, [_Z10histKernelPiS_i_param_2];
	mov.u32 	%r1, %tid.x;
	mov.u32 	%r5, %ctaid.x;
	mov.u32 	%r6, %ntid.x;
	mad.lo.s32 	%r2, %r5, %r6, %r1;
	setp.gt.u32 	%p1, %r1, 31;
	shl.b32 	%r7, %r1, 2;
	mov.u32 	%r8, _ZZ10histKernelPiS_iE10sharedHist;
	add.s32 	%r3, %r8, %r7;
	@%p1 bra 	$L__BB0_2;
	mov.b32 	%r9, 0;
	st.shared.u32 	[%r3], %r9;
$L__BB0_2:
	bar.sync 	0;
	setp.ge.s32 	%p2, %r2, %r4;
	@%p2 bra 	$L__BB0_4;
	cvta.to.global.u64 	%rd3, %rd1;
	mul.wide.s32 	%rd4, %r2, 4;
	add.s64 	%rd5, %rd3, %rd4;
	ld.global.u32 	%r10, [%rd5];
	shl.b32 	%r11, %r10, 5;
	mul.hi.s32 	%r12, %r11, 703680405;
	shr.u32 	%r13, %r12, 31;
	shr.s32 	%r14, %r12, 14;
	add.s32 	%r15, %r14, %r13;
	shl.b32 	%r16, %r15, 2;
	add.s32 	%r18, %r8, %r16;
	atom.shared.add.u32 	%r19, [%r18], 1;
$L__BB0_4:
	setp.gt.u32 	%p3, %r1, 31;
	bar.sync 	0;
	@%p3 bra 	$L__BB0_6;
	cvta.to.global.u64 	%rd6, %rd2;
	mul.wide.u32 	%rd7, %r1, 4;
	add.s64 	%rd8, %rd6, %rd7;
	ld.shared.u32 	%r20, [%r3];
	atom.global.add.u32 	%r21, [%rd8], %r20;
$L__BB0_6:
	ret;

}


// ===== COMPILED SASS (sm_100) =====

	.target	sm_100

	.elftype	@"ET_EXEC"


//--------------------- .note.nv.tkinfo           --------------------------
	.section	.note.nv.tkinfo,"",@"SHT_NOTE"
	.sectionflags	@"SHF_NOTE_NV_TKINFO"
	.tkinfo
        /*0018*/ 	.word	0x00000002
        /*0030*/ 	.string	""
        /*0030*/ 	.string	"ptxas"
        /*0030*/ 	.string	"Cuda compilation tools, release 13.0, V13.0.88"
        /*0030*/ 	.string	"Build cuda_13.0.r13.0/compiler.36424714_0"
        /*0030*/ 	.string	"-arch sm_100 -m 64 "



//--------------------- .note.nv.cuinfo           --------------------------
	.section	.note.nv.cuinfo,"",@"SHT_NOTE"
	.sectionflags	@"SHF_NOTE_NV_CUINFO"
        /*0018*/ 	.short	0x0002
        /*001a*/ 	.short	0x0064
        /*001c*/ 	.short	0x0082
	.zero		2


//--------------------- .nv.info                  --------------------------
	.section	.nv.info,"",@"SHT_CUDA_INFO"
	.align	4


	//----- nvinfo : EIATTR_REGCOUNT
	.align		4
        /*0000*/ 	.byte	0x04, 0x2f
        /*0002*/ 	.short	(.L_1 - .L_0)
	.align		4
.L_0:
        /*0004*/ 	.word	index@(_Z10histKernelPiS_i)
        /*0008*/ 	.word	0x0000000a


	//----- nvinfo : EIATTR_FRAME_SIZE
	.align		4
.L_1:
        /*000c*/ 	.byte	0x04, 0x11
        /*000e*/ 	.short	(.L_3 - .L_2)
	.align		4
.L_2:
        /*0010*/ 	.word	index@(_Z10histKernelPiS_i)
        /*0014*/ 	.word	0x00000000


	//----- nvinfo : EIATTR_MIN_STACK_SIZE
	.align		4
.L_3:
        /*0018*/ 	.byte	0x04, 0x12
        /*001a*/ 	.short	(.L_5 - .L_4)
	.align		4
.L_4:
        /*001c*/ 	.word	index@(_Z10histKernelPiS_i)
        /*0020*/ 	.word	0x00000000
.L_5:


//--------------------- .nv.compat                --------------------------
	.section	.nv.compat,"",@"SHT_CUDA_COMPAT_INFO"
	.align	4
        /*0000*/ 	.byte	0x02, 0x09, 0x00, 0x00, 0x02, 0x02, 0x01, 0x00, 0x02, 0x05, 0x05, 0x00, 0x03, 0x07, 0x01, 0x01
        /*0010*/ 	.byte	0x02, 0x03, 0x00, 0x00, 0x02, 0x06, 0x01, 0x00, 0x04, 0x0b, 0x08, 0x00, 0x09, 0x00, 0x00, 0x00
        /*0020*/ 	.byte	0x00, 0x00, 0x00, 0x00


//--------------------- .nv.info._Z10histKernelPiS_i --------------------------
	.section	.nv.info._Z10histKernelPiS_i,"",@"SHT_CUDA_INFO"
	.sectionflags	@""
	.align	4


	//----- nvinfo : EIATTR_CUDA_API_VERSION
	.align		4
        /*0000*/ 	.byte	0x04, 0x37
        /*0002*/ 	.short	(.L_7 - .L_6)
.L_6:
        /*0004*/ 	.word	0x00000082


	//----- nvinfo : EIATTR_KPARAM_INFO
	.align		4
.L_7:
        /*0008*/ 	.byte	0x04, 0x17
        /*000a*/ 	.short	(.L_9 - .L_8)
.L_8:
        /*000c*/ 	.word	0x00000000
        /*0010*/ 	.short	0x0002
        /*0012*/ 	.short	0x0010
        /*0014*/ 	.byte	0x00, 0xf0, 0x11, 0x00


	//----- nvinfo : EIATTR_KPARAM_INFO
	.align		4
.L_9:
        /*0018*/ 	.byte	0x04, 0x17
        /*001a*/ 	.short	(.L_11 - .L_10)
.L_10:
        /*001c*/ 	.word	0x00000000
        /*0020*/ 	.short	0x0001
        /*0022*/ 	.short	0x0008
        /*0024*/ 	.byte	0x00, 0xf5, 0x21, 0x00


	//----- nvinfo : EIATTR_KPARAM_INFO
	.align		4
.L_11:
        /*0028*/ 	.byte	0x04, 0x17
        /*002a*/ 	.short	(.L_13 - .L_12)
.L_12:
        /*002c*/ 	.word	0x00000000
        /*0030*/ 	.short	0x0000
        /*0032*/ 	.short	0x0000
        /*0034*/ 	.byte	0x00, 0xf5, 0x21, 0x00


	//----- nvinfo : EIATTR_SPARSE_MMA_MASK
	.align		4
.L_13:
        /*0038*/ 	.byte	0x03, 0x50
        /*003a*/ 	.short	0x0000


	//----- nvinfo : EIATTR_MAXREG_COUNT
	.align		4
        /*003c*/ 	.byte	0x03, 0x1b
        /*003e*/ 	.short	0x00ff


	//----- nvinfo : EIATTR_NUM_BARRIERS
	.align		4
        /*0040*/ 	.byte	0x02, 0x4c
        /*0042*/ 	.byte	0x01
	.zero		1


	//----- nvinfo : EIATTR_MERCURY_ISA_VERSION
	.align		4
        /*0044*/ 	.byte	0x03, 0x5f
        /*0046*/ 	.short	0x0101


	//----- nvinfo : EIATTR_VRC_CTA_INIT_COUNT
	.align		4
        /*0048*/ 	.byte	0x02, 0x4a
	.zero		1
	.zero		1


	//----- nvinfo : EIATTR_EXIT_INSTR_OFFSETS
	.align		4
        /*004c*/ 	.byte	0x04, 0x1c
        /*004e*/ 	.short	(.L_15 - .L_14)


	//   ....[0]....
.L_14:
        /*0050*/ 	.word	0x000001c0


	//   ....[1]....
        /*0054*/ 	.word	0x00000210


	//----- nvinfo : EIATTR_CRS_STACK_SIZE
	.align		4
.L_15:
        /*0058*/ 	.byte	0x04, 0x1e
        /*005a*/ 	.short	(.L_17 - .L_16)
.L_16:
        /*005c*/ 	.word	0x00000000


	//----- nvinfo : EIATTR_CBANK_PARAM_SIZE
	.align		4
.L_17:
        /*0060*/ 	.byte	0x03, 0x19
        /*0062*/ 	.short	0x0014


	//----- nvinfo : EIATTR_PARAM_CBANK
	.align		4
        /*0064*/ 	.byte	0x04, 0x0a
        /*0066*/ 	.short	(.L_19 - .L_18)
	.align		4
.L_18:
        /*0068*/ 	.word	index@(.nv.constant0._Z10histKernelPiS_i)
        /*006c*/ 	.short	0x0380
        /*006e*/ 	.short	0x0014


	//----- nvinfo : EIATTR_SW_WAR
	.align		4
.L_19:
        /*0070*/ 	.byte	0x04, 0x36
        /*0072*/ 	.short	(.L_21 - .L_20)
.L_20:
        /*0074*/ 	.word	0x00000008
.L_21:


//--------------------- .nv.callgraph             --------------------------
	.section	.nv.callgraph,"",@"SHT_CUDA_CALLGRAPH"
	.align	4
	.sectionentsize	8
	.align		4
        /*0000*/ 	.word	0x00000000
	.align		4
        /*0004*/ 	.word	0xffffffff
	.align		4
        /*0008*/ 	.word	0x00000000
	.align		4
        /*000c*/ 	.word	0xfffffffe
	.align		4
        /*0010*/ 	.word	0x00000000
	.align		4
        /*0014*/ 	.word	0xfffffffd
	.align		4
        /*0018*/ 	.word	0x00000000
	.align		4
        /*001c*/ 	.word	0xfffffffc


//--------------------- .text._Z10histKernelPiS_i --------------------------
	.section	.text._Z10histKernelPiS_i,"ax",@progbits
	.align	128
        .global         _Z10histKernelPiS_i
        .type           _Z10histKernelPiS_i,@function
        .size           _Z10histKernelPiS_i,(.L_x_3 - _Z10histKernelPiS_i)
        .other          _Z10histKernelPiS_i,@"STO_CUDA_ENTRY STV_DEFAULT"
_Z10histKernelPiS_i:
.text._Z10histKernelPiS_i:
[----:B------:R-:W-:Y:S01]  /*0000*/  LDC R1, c[0x0][0x37c] ;  /* 0x0000df00ff017b82 */ /* 0x000fe20000000800 */
[----:B------:R-:W0:Y:S07]  /*0010*/  S2R R7, SR_TID.X ;  /* 0x0000000000077919 */ /* 0x000e2e0000002100 */
[----:B------:R-:W1:Y:S01]  /*0020*/  S2UR UR6, SR_CTAID.X ;  /* 0x00000000000679c3 */ /* 0x000e620000002500 */
[----:B------:R-:W2:Y:S01]  /*0030*/  LDCU UR7, c[0x0][0x390] ;  /* 0x00007200ff0777ac */ /* 0x000ea20008000800 */
[----:B------:R-:W-:Y:S01]  /*0040*/  BSSY.RECONVERGENT B0, `(.L_x_0) ;  /* 0x0000016000007945 */ /* 0x000fe20003800200 */
[----:B------:R-:W-:-:S05]  /*0050*/  UMOV UR4, 0x400 ;  /* 0x0000040000047882 */ /* 0x000fca0000000000 */
[----:B------:R-:W1:Y:S08]  /*0060*/  LDC R0, c[0x0][0x360] ;  /* 0x0000d800ff007b82 */ /* 0x000e700000000800 */
[----:B------:R-:W3:Y:S01]  /*0070*/  S2UR UR5, SR_CgaCtaId ;  /* 0x00000000000579c3 */ /* 0x000ee20000008800 */
[----:B0-----:R-:W-:Y:S01]  /*0080*/  ISETP.GT.U32.AND P0, PT, R7, 0x1f, PT ;  /* 0x0000001f0700780c */ /* 0x001fe20003f04070 */
[----:B-1----:R-:W-:-:S05]  /*0090*/  IMAD R5, R0, UR6, R7 ;  /* 0x0000000600057c24 */ /* 0x002fca000f8e0207 */
[----:B--2---:R-:W-:Y:S01]  /*00a0*/  ISETP.GE.AND P1, PT, R5, UR7, PT ;  /* 0x0000000705007c0c */ /* 0x004fe2000bf26270 */
[----:B------:R-:W0:Y:S01]  /*00b0*/  LDCU.64 UR6, c[0x0][0x358] ;  /* 0x00006b00ff0677ac */ /* 0x000e220008000a00 */
[----:B---3--:R-:W-:-:S06]  /*00c0*/  ULEA UR4, UR5, UR4, 0x18 ;  /* 0x0000000405047291 */ /* 0x008fcc000f8ec0ff */
[----:B------:R-:W-:-:S05]  /*00d0*/  LEA R0, R7, UR4, 0x2 ;  /* 0x0000000407007c11 */ /* 0x000fca000f8e10ff */
[----:B------:R1:W-:Y:S01]  /*00e0*/  @!P0 STS [R0], RZ ;  /* 0x000000ff00008388 */ /* 0x0003e20000000800 */
[----:B------:R-:W-:Y:S06]  /*00f0*/  BAR.SYNC.DEFER_BLOCKING 0x0 ;  /* 0x0000000000007b1d */ /* 0x000fec0000010000 */
[----:B------:R-:W-:Y:S05]  /*0100*/  @P1 BRA `(.L_x_1) ;  /* 0x0000000000241947 */ /* 0x000fea0003800000 */
[----:B------:R-:W2:Y:S02]  /*0110*/  LDC.64 R2, c[0x0][0x380] ;  /* 0x0000e000ff027b82 */ /* 0x000ea40000000a00 */
[----:B--2---:R-:W-:-:S06]  /*0120*/  IMAD.WIDE R2, R5, 0x4, R2 ;  /* 0x0000000405027825 */ /* 0x004fcc00078e0202 */
[----:B0-----:R-:W2:Y:S02]  /*0130*/  LDG.E R2, desc[UR6][R2.64] ;  /* 0x0000000602027981 */ /* 0x001ea4000c1e1900 */
[----:B--2---:R-:W-:-:S04]  /*0140*/  IMAD.SHL.U32 R4, R2, 0x20, RZ ;  /* 0x0000002002047824 */ /* 0x004fc800078e00ff */
[----:B------:R-:W-:-:S05]  /*0150*/  IMAD.HI R4, R4, 0x29f14f95, RZ ;  /* 0x29f14f9504047827 */ /* 0x000fca00078e02ff */
[----:B------:R-:W-:-:S04]  /*0160*/  SHF.R.U32.HI R5, RZ, 0x1f, R4 ;  /* 0x0000001fff057819 */ /* 0x000fc80000011604 */
[----:B------:R-:W-:-:S04]  /*0170*/  LEA.HI.SX32 R5, R4, R5, 0x12 ;  /* 0x0000000504057211 */ /* 0x000fc800078f92ff */
[----:B------:R-:W-:-:S05]  /*0180*/  LEA R5, R5, UR4, 0x2 ;  /* 0x0000000405057c11 */ /* 0x000fca000f8e10ff */
[----:B------:R2:W-:Y:S02]  /*0190*/  ATOMS.POPC.INC.32 RZ, [R5+URZ] ;  /* 0x0000000005ff7f8c */ /* 0x0005e4000d8000ff */
.L_x_1:
[----:B0-----:R-:W-:Y:S05]  /*01a0*/  BSYNC.RECONVERGENT B0 ;  /* 0x0000000000007941 */ /* 0x001fea0003800200 */
.L_x_0:
[----:B------:R-:W-:Y:S06]  /*01b0*/  BAR.SYNC.DEFER_BLOCKING 0x0 ;  /* 0x0000000000007b1d */ /* 0x000fec0000010000 */
[----:B------:R-:W-:Y:S05]  /*01c0*/  @P0 EXIT ;  /* 0x000000000000094d */ /* 0x000fea0003800000 */
[----:B--2---:R-:W0:Y:S01]  /*01d0*/  LDS R5, [R0] ;  /* 0x0000000000057984 */ /* 0x004e220000000800 */
[----:B------:R-:W2:Y:S02]  /*01e0*/  LDC.64 R2, c[0x0][0x388] ;  /* 0x0000e200ff027b82 */ /* 0x000ea40000000a00 */
[----:B--2---:R-:W-:-:S05]  /*01f0*/  IMAD.WIDE.U32 R2, R7, 0x4, R2 ;  /* 0x0000000407027825 */ /* 0x004fca00078e0002 */
[----:B0-----:R-:W-:Y:S01]  /*0200*/  REDG.E.ADD.STRONG.GPU desc[UR6][R2.64], R5 ;  /* 0x000000050200798e */ /* 0x001fe2000c12e106 */
[----:B------:R-:W-:Y:S05]  /*0210*/  EXIT ;  /* 0x000000000000794d */ /* 0x000fea0003800000 */
.L_x_2:
[----:B------:R-:W-:-:S00]  /*0220*/  BRA `(.L_x_2) ;  /* 0xfffffffc00fc7947 */ /* 0x000fc0000383ffff */
[----:B------:R-:W-:-:S00]  /*0230*/  NOP ;  /* 0x0000000000007918 */ /* 0x000fc00000000000 */
        /* <DEDUP_REMOVED lines=12> */
.L_x_3:


//--------------------- .nv.shared._Z10histKernelPiS_i --------------------------
	.section	.nv.shared._Z10histKernelPiS_i,"aw",@nobits
	.sectionflags	@""
	.align	4
.nv.shared._Z10histKernelPiS_i:
	.zero		1152


//--------------------- .nv.shared.reserved.0     --------------------------
	.section	.nv.shared.reserved.0,"aw",@nobits
	.weak		__nv_reservedSMEM_offset_0_alias
	.size		__nv_reservedSMEM_offset_0_alias, 0, 64
	.other		__nv_reservedSMEM_offset_0_alias,@"STO_CUDA_RESERVED_SHARED STV_DEFAULT"
__nv_reservedSMEM_offset_0_alias:
	.zero		0
	.zero		64


//--------------------- .nv.constant0._Z10histKernelPiS_i --------------------------
	.section	.nv.constant0._Z10histKernelPiS_i,"a",@progbits
	.sectionflags	@""
	.align	4
.nv.constant0._Z10histKernelPiS_i:
	.zero		916


//--------------------- SYMBOLS --------------------------

	.type		.nv.reservedSmem.offset0,@object
	.size		.nv.reservedSmem.offset0,0x4
	.type		.nv.reservedSmem.cap,@object
	.size		.nv.reservedSmem.cap,0x4
